//
// Generated by NVIDIA NVVM Compiler
//
// Compiler Build ID: CL-36424714
// Cuda compilation tools, release 13.0, V13.0.88
// Based on NVVM 20.0.0
//

.version 9.0
.target sm_100
.address_size 64

	// .globl	_Z9vectorAddPfS_S_i

.visible .entry _Z9vectorAddPfS_S_i(
	.param .u64 .ptr .align 1 _Z9vectorAddPfS_S_i_param_0,
	.param .u64 .ptr .align 1 _Z9vectorAddPfS_S_i_param_1,
	.param .u64 .ptr .align 1 _Z9vectorAddPfS_S_i_param_2,
	.param .u32 _Z9vectorAddPfS_S_i_param_3
)
{


	ret;

}
	// .globl	_Z15histogramKernelPiS_ii
.visible .entry _Z15histogramKernelPiS_ii(
	.param .u64 .ptr .align 1 _Z15histogramKernelPiS_ii_param_0,
	.param .u64 .ptr .align 1 _Z15histogramKernelPiS_ii_param_1,
	.param .u32 _Z15histogramKernelPiS_ii_param_2,
	.param .u32 _Z15histogramKernelPiS_ii_param_3
)
{


	ret;

}
	// .globl	_Z21nearestNeighborKernelPfS_S_i
.visible .entry _Z21nearestNeighborKernelPfS_S_i(
	.param .u64 .ptr .align 1 _Z21nearestNeighborKernelPfS_S_i_param_0,
	.param .u64 .ptr .align 1 _Z21nearestNeighborKernelPfS_S_i_param_1,
	.param .u64 .ptr .align 1 _Z21nearestNeighborKernelPfS_S_i_param_2,
	.param .u32 _Z21nearestNeighborKernelPfS_S_i_param_3
)
{


	ret;

}
	// .globl	_Z12reverseArrayPfS_i
.visible .entry _Z12reverseArrayPfS_i(
	.param .u64 .ptr .align 1 _Z12reverseArrayPfS_i_param_0,
	.param .u64 .ptr .align 1 _Z12reverseArrayPfS_i_param_1,
	.param .u32 _Z12reverseArrayPfS_i_param_2
)
{


	ret;

}
	// .globl	_Z15transposeKernelPfS_ii
.visible .entry _Z15transposeKernelPfS_ii(
	.param .u64 .ptr .align 1 _Z15transposeKernelPfS_ii_param_0,
	.param .u64 .ptr .align 1 _Z15transposeKernelPfS_ii_param_1,
	.param .u32 _Z15transposeKernelPfS_ii_param_2,
	.param .u32 _Z15transposeKernelPfS_ii_param_3
)
{


	ret;

}
	// .globl	_Z17convolutionKernelPfS_S_ii
.visible .entry _Z17convolutionKernelPfS_S_ii(
	.param .u64 .ptr .align 1 _Z17convolutionKernelPfS_S_ii_param_0,
	.param .u64 .ptr .align 1 _Z17convolutionKernelPfS_S_ii_param_1,
	.param .u64 .ptr .align 1 _Z17convolutionKernelPfS_S_ii_param_2,
	.param .u32 _Z17convolutionKernelPfS_S_ii_param_3,
	.param .u32 _Z17convolutionKernelPfS_S_ii_param_4
)
{


	ret;

}
	// .globl	_Z10bitwiseAndPiS_S_i
.visible .entry _Z10bitwiseAndPiS_S_i(
	.param .u64 .ptr .align 1 _Z10bitwiseAndPiS_S_i_param_0,
	.param .u64 .ptr .align 1 _Z10bitwiseAndPiS_S_i_param_1,
	.param .u64 .ptr .align 1 _Z10bitwiseAndPiS_S_i_param_2,
	.param .u32 _Z10bitwiseAndPiS_S_i_param_3
)
{


	ret;

}


// ===== COMPILED SASS (sm_100) =====

	.target	sm_100

	.elftype	@"ET_EXEC"


//--------------------- .note.nv.tkinfo           --------------------------
	.section	.note.nv.tkinfo,"",@"SHT_NOTE"
	.sectionflags	@"SHF_NOTE_NV_TKINFO"
	.tkinfo
        /*0018*/ 	.word	0x00000002
        /*0030*/ 	.string	""
        /*0030*/ 	.string	"ptxas"
        /*0030*/ 	.string	"Cuda compilation tools, release 13.0, V13.0.88"
        /*0030*/ 	.string	"Build cuda_13.0.r13.0/compiler.36424714_0"
        /*0030*/ 	.string	"-arch sm_100 -m 64 "



//--------------------- .note.nv.cuinfo           --------------------------
	.section	.note.nv.cuinfo,"",@"SHT_NOTE"
	.sectionflags	@"SHF_NOTE_NV_CUINFO"
        /*0018*/ 	.short	0x0002
        /*001a*/ 	.short	0x0064
        /*001c*/ 	.short	0x0082
	.zero		2


//--------------------- .nv.info                  --------------------------
	.section	.nv.info,"",@"SHT_CUDA_INFO"
	.align	4


	//----- nvinfo : EIATTR_REGCOUNT
	.align		4
        /*0000*/ 	.byte	0x04, 0x2f
        /*0002*/ 	.short	(.L_1 - .L_0)
	.align		4
.L_0:
        /*0004*/ 	.word	index@(_Z9vectorAddPfS_S_i)
        /*0008*/ 	.word	0x00000004


	//----- nvinfo : EIATTR_FRAME_SIZE
	.align		4
.L_1:
        /*000c*/ 	.byte	0x04, 0x11
        /*000e*/ 	.short	(.L_3 - .L_2)
	.align		4
.L_2:
        /*0010*/ 	.word	index@(_Z9vectorAddPfS_S_i)
        /*0014*/ 	.word	0x00000000


	//----- nvinfo : EIATTR_REGCOUNT
	.align		4
.L_3:
        /*0018*/ 	.byte	0x04, 0x2f
        /*001a*/ 	.short	(.L_5 - .L_4)
	.align		4
.L_4:
        /*001c*/ 	.word	index@(_Z15histogramKernelPiS_ii)
        /*0020*/ 	.word	0x00000004


	//----- nvinfo : EIATTR_FRAME_SIZE
	.align		4
.L_5:
        /*0024*/ 	.byte	0x04, 0x11
        /*0026*/ 	.short	(.L_7 - .L_6)
	.align		4
.L_6:
        /*0028*/ 	.word	index@(_Z15histogramKernelPiS_ii)
        /*002c*/ 	.word	0x00000000


	//----- nvinfo : EIATTR_REGCOUNT
	.align		4
.L_7:
        /*0030*/ 	.byte	0x04, 0x2f
        /*0032*/ 	.short	(.L_9 - .L_8)
	.align		4
.L_8:
        /*0034*/ 	.word	index@(_Z21nearestNeighborKernelPfS_S_i)
        /*0038*/ 	.word	0x00000004


	//----- nvinfo : EIATTR_FRAME_SIZE
	.align		4
.L_9:
        /*003c*/ 	.byte	0x04, 0x11
        /*003e*/ 	.short	(.L_11 - .L_10)
	.align		4
.L_10:
        /*0040*/ 	.word	index@(_Z21nearestNeighborKernelPfS_S_i)
        /*0044*/ 	.word	0x00000000


	//----- nvinfo : EIATTR_REGCOUNT
	.align		4
.L_11:
        /*0048*/ 	.byte	0x04, 0x2f
        /*004a*/ 	.short	(.L_13 - .L_12)
	.align		4
.L_12:
        /*004c*/ 	.word	index@(_Z12reverseArrayPfS_i)
        /*0050*/ 	.word	0x00000004


	//----- nvinfo : EIATTR_FRAME_SIZE
	.align		4
.L_13:
        /*0054*/ 	.byte	0x04, 0x11
        /*0056*/ 	.short	(.L_15 - .L_14)
	.align		4
.L_14:
        /*0058*/ 	.word	index@(_Z12reverseArrayPfS_i)
        /*005c*/ 	.word	0x00000000


	//----- nvinfo : EIATTR_REGCOUNT
	.align		4
.L_15:
        /*0060*/ 	.byte	0x04, 0x2f
        /*0062*/ 	.short	(.L_17 - .L_16)
	.align		4
.L_16:
        /*0064*/ 	.word	index@(_Z15transposeKernelPfS_ii)
        /*0068*/ 	.word	0x00000004


	//----- nvinfo : EIATTR_FRAME_SIZE
	.align		4
.L_17:
        /*006c*/ 	.byte	0x04, 0x11
        /*006e*/ 	.short	(.L_19 - .L_18)
	.align		4
.L_18:
        /*0070*/ 	.word	index@(_Z15transposeKernelPfS_ii)
        /*0074*/ 	.word	0x00000000


	//----- nvinfo : EIATTR_REGCOUNT
	.align		4
.L_19:
        /*0078*/ 	.byte	0x04, 0x2f
        /*007a*/ 	.short	(.L_21 - .L_20)
	.align		4
.L_20:
        /*007c*/ 	.word	index@(_Z17convolutionKernelPfS_S_ii)
        /*0080*/ 	.word	0x00000004


	//----- nvinfo : EIATTR_FRAME_SIZE
	.align		4
.L_21:
        /*0084*/ 	.byte	0x04, 0x11
        /*0086*/ 	.short	(.L_23 - .L_22)
	.align		4
.L_22:
        /*0088*/ 	.word	index@(_Z17convolutionKernelPfS_S_ii)
        /*008c*/ 	.word	0x00000000


	//----- nvinfo : EIATTR_REGCOUNT
	.align		4
.L_23:
        /*0090*/ 	.byte	0x04, 0x2f
        /*0092*/ 	.short	(.L_25 - .L_24)
	.align		4
.L_24:
        /*0094*/ 	.word	index@(_Z10bitwiseAndPiS_S_i)
        /*0098*/ 	.word	0x00000004


	//----- nvinfo : EIATTR_FRAME_SIZE
	.align		4
.L_25:
        /*009c*/ 	.byte	0x04, 0x11
        /*009e*/ 	.short	(.L_27 - .L_26)
	.align		4
.L_26:
        /*00a0*/ 	.word	index@(_Z10bitwiseAndPiS_S_i)
        /*00a4*/ 	.word	0x00000000


	//----- nvinfo : EIATTR_MIN_STACK_SIZE
	.align		4
.L_27:
        /*00a8*/ 	.byte	0x04, 0x12
        /*00aa*/ 	.short	(.L_29 - .L_28)
	.align		4
.L_28:
        /*00ac*/ 	.word	index@(_Z10bitwiseAndPiS_S_i)
        /*00b0*/ 	.word	0x00000000


	//----- nvinfo : EIATTR_MIN_STACK_SIZE
	.align		4
.L_29:
        /*00b4*/ 	.byte	0x04, 0x12
        /*00b6*/ 	.short	(.L_31 - .L_30)
	.align		4
.L_30:
        /*00b8*/ 	.word	index@(_Z17convolutionKernelPfS_S_ii)
        /*00bc*/ 	.word	0x00000000


	//----- nvinfo : EIATTR_MIN_STACK_SIZE
	.align		4
.L_31:
        /*00c0*/ 	.byte	0x04, 0x12
        /*00c2*/ 	.short	(.L_33 - .L_32)
	.align		4
.L_32:
        /*00c4*/ 	.word	index@(_Z15transposeKernelPfS_ii)
        /*00c8*/ 	.word	0x00000000


	//----- nvinfo : EIATTR_MIN_STACK_SIZE
	.align		4
.L_33:
        /*00cc*/ 	.byte	0x04, 0x12
        /*00ce*/ 	.short	(.L_35 - .L_34)
	.align		4
.L_34:
        /*00d0*/ 	.word	index@(_Z12reverseArrayPfS_i)
        /*00d4*/ 	.word	0x00000000


	//----- nvinfo : EIATTR_MIN_STACK_SIZE
	.align		4
.L_35:
        /*00d8*/ 	.byte	0x04, 0x12
        /*00da*/ 	.short	(.L_37 - .L_36)
	.align		4
.L_36:
        /*00dc*/ 	.word	index@(_Z21nearestNeighborKernelPfS_S_i)
        /*00e0*/ 	.word	0x00000000


	//----- nvinfo : EIATTR_MIN_STACK_SIZE
	.align		4
.L_37:
        /*00e4*/ 	.byte	0x04, 0x12
        /*00e6*/ 	.short	(.L_39 - .L_38)
	.align		4
.L_38:
        /*00e8*/ 	.word	index@(_Z15histogramKernelPiS_ii)
        /*00ec*/ 	.word	0x00000000


	//----- nvinfo : EIATTR_MIN_STACK_SIZE
	.align		4
.L_39:
        /*00f0*/ 	.byte	0x04, 0x12
        /*00f2*/ 	.short	(.L_41 - .L_40)
	.align		4
.L_40:
        /*00f4*/ 	.word	index@(_Z9vectorAddPfS_S_i)
        /*00f8*/ 	.word	0x00000000
.L_41:


//--------------------- .nv.compat                --------------------------
	.section	.nv.compat,"",@"SHT_CUDA_COMPAT_INFO"
	.align	4
        /*0000*/ 	.byte	0x02, 0x09, 0x00, 0x00, 0x02, 0x02, 0x01, 0x00, 0x02, 0x05, 0x05, 0x00, 0x03, 0x07, 0x01, 0x01
        /*0010*/ 	.byte	0x02, 0x03, 0x00, 0x00, 0x02, 0x06, 0x01, 0x00, 0x04, 0x0b, 0x08, 0x00, 0x09, 0x00, 0x00, 0x00
        /*0020*/ 	.byte	0x00, 0x00, 0x00, 0x00


//--------------------- .nv.info._Z10bitwiseAndPiS_S_i --------------------------
	.section	.nv.info._Z10bitwiseAndPiS_S_i,"",@"SHT_CUDA_INFO"
	.sectionflags	@""
	.align	4


	//----- nvinfo : EIATTR_CUDA_API_VERSION
	.align		4
        /*0000*/ 	.byte	0x04, 0x37
        /*0002*/ 	.short	(.L_43 - .L_42)
.L_42:
        /*0004*/ 	.word	0x00000082


	//----- nvinfo : EIATTR_KPARAM_INFO
	.align		4
.L_43:
        /*0008*/ 	.byte	0x04, 0x17
        /*000a*/ 	.short	(.L_45 - .L_44)
.L_44:
        /*000c*/ 	.word	0x00000000
        /*0010*/ 	.short	0x0003
        /*0012*/ 	.short	0x0018
        /*0014*/ 	.byte	0x00, 0xf0, 0x11, 0x00


	//----- nvinfo : EIATTR_KPARAM_INFO
	.align		4
.L_45:
        /*0018*/ 	.byte	0x04, 0x17
        /*001a*/ 	.short	(.L_47 - .L_46)
.L_46:
        /*001c*/ 	.word	0x00000000
        /*0020*/ 	.short	0x0002
        /*0022*/ 	.short	0x0010
        /*0024*/ 	.byte	0x00, 0xf5, 0x21, 0x00


	//----- nvinfo : EIATTR_KPARAM_INFO
	.align		4
.L_47:
        /*0028*/ 	.byte	0x04, 0x17
        /*002a*/ 	.short	(.L_49 - .L_48)
.L_48:
        /*002c*/ 	.word	0x00000000
        /*0030*/ 	.short	0x0001
        /*0032*/ 	.short	0x0008
        /*0034*/ 	.byte	0x00, 0xf5, 0x21, 0x00


	//----- nvinfo : EIATTR_KPARAM_INFO
	.align		4
.L_49:
        /*0038*/ 	.byte	0x04, 0x17
        /*003a*/ 	.short	(.L_51 - .L_50)
.L_50:
        /*003c*/ 	.word	0x00000000
        /*0040*/ 	.short	0x0000
        /*0042*/ 	.short	0x0000
        /*0044*/ 	.byte	0x00, 0xf5, 0x21, 0x00


	//----- nvinfo : EIATTR_SPARSE_MMA_MASK
	.align		4
.L_51:
        /*0048*/ 	.byte	0x03, 0x50
        /*004a*/ 	.short	0x0000


	//----- nvinfo : EIATTR_MAXREG_COUNT
	.align		4
        /*004c*/ 	.byte	0x03, 0x1b
        /*004e*/ 	.short	0x00ff


	//----- nvinfo : EIATTR_MERCURY_ISA_VERSION
	.align		4
        /*0050*/ 	.byte	0x03, 0x5f
        /*0052*/ 	.short	0x0101


	//----- nvinfo : EIATTR_VRC_CTA_INIT_COUNT
	.align		4
        /*0054*/ 	.byte	0x02, 0x4a
	.zero		1
	.zero		1


	//----- nvinfo : EIATTR_EXIT_INSTR_OFFSETS
	.align		4
        /*0058*/ 	.byte	0x04, 0x1c
        /*005a*/ 	.short	(.L_53 - .L_52)


	//   ....[0]....
.L_52:
        /*005c*/ 	.word	0x00000010


	//----- nvinfo : EIATTR_CBANK_PARAM_SIZE
	.align		4
.L_53:
        /*0060*/ 	.byte	0x03, 0x19
        /*0062*/ 	.short	0x001c


	//----- nvinfo : EIATTR_PARAM_CBANK
	.align		4
        /*0064*/ 	.byte	0x04, 0x0a
        /*0066*/ 	.short	(.L_55 - .L_54)
	.align		4
.L_54:
        /*0068*/ 	.word	index@(.nv.constant0._Z10bitwiseAndPiS_S_i)
        /*006c*/ 	.short	0x0380
        /*006e*/ 	.short	0x001c


	//----- nvinfo : EIATTR_SW_WAR
	.align		4
.L_55:
        /*0070*/ 	.byte	0x04, 0x36
        /*0072*/ 	.short	(.L_57 - .L_56)
.L_56:
        /*0074*/ 	.word	0x00000008
.L_57:


//--------------------- .nv.info._Z17convolutionKernelPfS_S_ii --------------------------
	.section	.nv.info._Z17convolutionKernelPfS_S_ii,"",@"SHT_CUDA_INFO"
	.sectionflags	@""
	.align	4


	//----- nvinfo : EIATTR_CUDA_API_VERSION
	.align		4
        /*0000*/ 	.byte	0x04, 0x37
        /*0002*/ 	.short	(.L_59 - .L_58)
.L_58:
        /*0004*/ 	.word	0x00000082


	//----- nvinfo : EIATTR_KPARAM_INFO
	.align		4
.L_59:
        /*0008*/ 	.byte	0x04, 0x17
        /*000a*/ 	.short	(.L_61 - .L_60)
.L_60:
        /*000c*/ 	.word	0x00000000
        /*0010*/ 	.short	0x0004
        /*0012*/ 	.short	0x001c
        /*0014*/ 	.byte	0x00, 0xf0, 0x11, 0x00


	//----- nvinfo : EIATTR_KPARAM_INFO
	.align		4
.L_61:
        /*0018*/ 	.byte	0x04, 0x17
        /*001a*/ 	.short	(.L_63 - .L_62)
.L_62:
        /*001c*/ 	.word	0x00000000
        /*0020*/ 	.short	0x0003
        /*0022*/ 	.short	0x0018
        /*0024*/ 	.byte	0x00, 0xf0, 0x11, 0x00


	//----- nvinfo : EIATTR_KPARAM_INFO
	.align		4
.L_63:
        /*0028*/ 	.byte	0x04, 0x17
        /*002a*/ 	.short	(.L_65 - .L_64)
.L_64:
        /*002c*/ 	.word	0x00000000
        /*0030*/ 	.short	0x0002
        /*0032*/ 	.short	0x0010
        /*0034*/ 	.byte	0x00, 0xf5, 0x21, 0x00


	//----- nvinfo : EIATTR_KPARAM_INFO
	.align		4
.L_65:
        /*0038*/ 	.byte	0x04, 0x17
        /*003a*/ 	.short	(.L_67 - .L_66)
.L_66:
        /*003c*/ 	.word	0x00000000
        /*0040*/ 	.short	0x0001
        /*0042*/ 	.short	0x0008
        /*0044*/ 	.byte	0x00, 0xf5, 0x21, 0x00


	//----- nvinfo : EIATTR_KPARAM_INFO
	.align		4
.L_67:
        /*0048*/ 	.byte	0x04, 0x17
        /*004a*/ 	.short	(.L_69 - .L_68)
.L_68:
        /*004c*/ 	.word	0x00000000
        /*0050*/ 	.short	0x0000
        /*0052*/ 	.short	0x0000
        /*0054*/ 	.byte	0x00, 0xf5, 0x21, 0x00


	//----- nvinfo : EIATTR_SPARSE_MMA_MASK
	.align		4
.L_69:
        /*0058*/ 	.byte	0x03, 0x50
        /*005a*/ 	.short	0x0000


	//----- nvinfo : EIATTR_MAXREG_COUNT
	.align		4
        /*005c*/ 	.byte	0x03, 0x1b
        /*005e*/ 	.short	0x00ff


	//----- nvinfo : EIATTR_MERCURY_ISA_VERSION
	.align		4
        /*0060*/ 	.byte	0x03, 0x5f
        /*0062*/ 	.short	0x0101


	//----- nvinfo : EIATTR_VRC_CTA_INIT_COUNT
	.align		4
        /*0064*/ 	.byte	0x02, 0x4a
	.zero		1
	.zero		1


	//----- nvinfo : EIATTR_EXIT_INSTR_OFFSETS
	.align		4
        /*0068*/ 	.byte	0x04, 0x1c
        /*006a*/ 	.short	(.L_71 - .L_70)


	//   ....[0]....
.L_70:
        /*006c*/ 	.word	0x00000010


	//----- nvinfo : EIATTR_CBANK_PARAM_SIZE
	.align		4
.L_71:
        /*0070*/ 	.byte	0x03, 0x19
        /*0072*/ 	.short	0x0020


	//----- nvinfo : EIATTR_PARAM_CBANK
	.align		4
        /*0074*/ 	.byte	0x04, 0x0a
        /*0076*/ 	.short	(.L_73 - .L_72)
	.align		4
.L_72:
        /*0078*/ 	.word	index@(.nv.constant0._Z17convolutionKernelPfS_S_ii)
        /*007c*/ 	.short	0x0380
        /*007e*/ 	.short	0x0020


	//----- nvinfo : EIATTR_SW_WAR
	.align		4
.L_73:
        /*0080*/ 	.byte	0x04, 0x36
        /*0082*/ 	.short	(.L_75 - .L_74)
.L_74:
        /*0084*/ 	.word	0x00000008
.L_75:


//--------------------- .nv.info._Z15transposeKernelPfS_ii --------------------------
	.section	.nv.info._Z15transposeKernelPfS_ii,"",@"SHT_CUDA_INFO"
	.sectionflags	@""
	.align	4


	//----- nvinfo : EIATTR_CUDA_API_VERSION
	.align		4
        /*0000*/ 	.byte	0x04, 0x37
        /*0002*/ 	.short	(.L_77 - .L_76)
.L_76:
        /*0004*/ 	.word	0x00000082


	//----- nvinfo : EIATTR_KPARAM_INFO
	.align		4
.L_77:
        /*0008*/ 	.byte	0x04, 0x17
        /*000a*/ 	.short	(.L_79 - .L_78)
.L_78:
        /*000c*/ 	.word	0x00000000
        /*0010*/ 	.short	0x0003
        /*0012*/ 	.short	0x0014
        /*0014*/ 	.byte	0x00, 0xf0, 0x11, 0x00


	//----- nvinfo : EIATTR_KPARAM_INFO
	.align		4
.L_79:
        /*0018*/ 	.byte	0x04, 0x17
        /*001a*/ 	.short	(.L_81 - .L_80)
.L_80:
        /*001c*/ 	.word	0x00000000
        /*0020*/ 	.short	0x0002
        /*0022*/ 	.short	0x0010
        /*0024*/ 	.byte	0x00, 0xf0, 0x11, 0x00


	//----- nvinfo : EIATTR_KPARAM_INFO
	.align		4
.L_81:
        /*0028*/ 	.byte	0x04, 0x17
        /*002a*/ 	.short	(.L_83 - .L_82)
.L_82:
        /*002c*/ 	.word	0x00000000
        /*0030*/ 	.short	0x0001
        /*0032*/ 	.short	0x0008
        /*0034*/ 	.byte	0x00, 0xf5, 0x21, 0x00


	//----- nvinfo : EIATTR_KPARAM_INFO
	.align		4
.L_83:
        /*0038*/ 	.byte	0x04, 0x17
        /*003a*/ 	.short	(.L_85 - .L_84)
.L_84:
        /*003c*/ 	.word	0x00000000
        /*0040*/ 	.short	0x0000
        /*0042*/ 	.short	0x0000
        /*0044*/ 	.byte	0x00, 0xf5, 0x21, 0x00


	//----- nvinfo : EIATTR_SPARSE_MMA_MASK
	.align		4
.L_85:
        /*0048*/ 	.byte	0x03, 0x50
        /*004a*/ 	.short	0x0000


	//----- nvinfo : EIATTR_MAXREG_COUNT
	.align		4
        /*004c*/ 	.byte	0x03, 0x1b
        /*004e*/ 	.short	0x00ff


	//----- nvinfo : EIATTR_MERCURY_ISA_VERSION
	.align		4
        /*0050*/ 	.byte	0x03, 0x5f
        /*0052*/ 	.short	0x0101


	//----- nvinfo : EIATTR_VRC_CTA_INIT_COUNT
	.align		4
        /*0054*/ 	.byte	0x02, 0x4a
	.zero		1
	.zero		1


	//----- nvinfo : EIATTR_EXIT_INSTR_OFFSETS
	.align		4
        /*0058*/ 	.byte	0x04, 0x1c
        /*005a*/ 	.short	(.L_87 - .L_86)


	//   ....[0]....
.L_86:
        /*005c*/ 	.word	0x00000010


	//----- nvinfo : EIATTR_CBANK_PARAM_SIZE
	.align		4
.L_87:
        /*0060*/ 	.byte	0x03, 0x19
        /*0062*/ 	.short	0x0018


	//----- nvinfo : EIATTR_PARAM_CBANK
	.align		4
        /*0064*/ 	.byte	0x04, 0x0a
        /*0066*/ 	.short	(.L_89 - .L_88)
	.align		4
.L_88:
        /*0068*/ 	.word	index@(.nv.constant0._Z15transposeKernelPfS_ii)
        /*006c*/ 	.short	0x0380
        /*006e*/ 	.short	0x0018


	//----- nvinfo : EIATTR_SW_WAR
	.align		4
.L_89:
        /*0070*/ 	.byte	0x04, 0x36
        /*0072*/ 	.short	(.L_91 - .L_90)
.L_90:
        /*0074*/ 	.word	0x00000008
.L_91:


//--------------------- .nv.info._Z12reverseArrayPfS_i --------------------------
	.section	.nv.info._Z12reverseArrayPfS_i,"",@"SHT_CUDA_INFO"
	.sectionflags	@""
	.align	4


	//----- nvinfo : EIATTR_CUDA_API_VERSION
	.align		4
        /*0000*/ 	.byte	0x04, 0x37
        /*0002*/ 	.short	(.L_93 - .L_92)
.L_92:
        /*0004*/ 	.word	0x00000082


	//----- nvinfo : EIATTR_KPARAM_INFO
	.align		4
.L_93:
        /*0008*/ 	.byte	0x04, 0x17
        /*000a*/ 	.short	(.L_95 - .L_94)
.L_94:
        /*000c*/ 	.word	0x00000000
        /*0010*/ 	.short	0x0002
        /*0012*/ 	.short	0x0010
        /*0014*/ 	.byte	0x00, 0xf0, 0x11, 0x00


	//----- nvinfo : EIATTR_KPARAM_INFO
	.align		4
.L_95:
        /*0018*/ 	.byte	0x04, 0x17
        /*001a*/ 	.short	(.L_97 - .L_96)
.L_96:
        /*001c*/ 	.word	0x00000000
        /*0020*/ 	.short	0x0001
        /*0022*/ 	.short	0x0008
        /*0024*/ 	.byte	0x00, 0xf5, 0x21, 0x00


	//----- nvinfo : EIATTR_KPARAM_INFO
	.align		4
.L_97:
        /*0028*/ 	.byte	0x04, 0x17
        /*002a*/ 	.short	(.L_99 - .L_98)
.L_98:
        /*002c*/ 	.word	0x00000000
        /*0030*/ 	.short	0x0000
        /*0032*/ 	.short	0x0000
        /*0034*/ 	.byte	0x00, 0xf5, 0x21, 0x00


	//----- nvinfo : EIATTR_SPARSE_MMA_MASK
	.align		4
.L_99:
        /*0038*/ 	.byte	0x03, 0x50
        /*003a*/ 	.short	0x0000


	//----- nvinfo : EIATTR_MAXREG_COUNT
	.align		4
        /*003c*/ 	.byte	0x03, 0x1b
        /*003e*/ 	.short	0x00ff


	//----- nvinfo : EIATTR_MERCURY_ISA_VERSION
	.align		4
        /*0040*/ 	.byte	0x03, 0x5f
        /*0042*/ 	.short	0x0101


	//----- nvinfo : EIATTR_VRC_CTA_INIT_COUNT
	.align		4
        /*0044*/ 	.byte	0x02, 0x4a
	.zero		1
	.zero		1


	//----- nvinfo : EIATTR_EXIT_INSTR_OFFSETS
	.align		4
        /*0048*/ 	.byte	0x04, 0x1c
        /*004a*/ 	.short	(.L_101 - .L_100)


	//   ....[0]....
.L_100:
        /*004c*/ 	.word	0x00000010


	//----- nvinfo : EIATTR_CBANK_PARAM_SIZE
	.align		4
.L_101:
        /*0050*/ 	.byte	0x03, 0x19
        /*0052*/ 	.short	0x0014


	//----- nvinfo : EIATTR_PARAM_CBANK
	.align		4
        /*0054*/ 	.byte	0x04, 0x0a
        /*0056*/ 	.short	(.L_103 - .L_102)
	.align		4
.L_102:
        /*0058*/ 	.word	index@(.nv.constant0._Z12reverseArrayPfS_i)
        /*005c*/ 	.short	0x0380
        /*005e*/ 	.short	0x0014


	//----- nvinfo : EIATTR_SW_WAR
	.align		4
.L_103:
        /*0060*/ 	.byte	0x04, 0x36
        /*0062*/ 	.short	(.L_105 - .L_104)
.L_104:
        /*0064*/ 	.word	0x00000008
.L_105:


//--------------------- .nv.info._Z21nearestNeighborKernelPfS_S_i --------------------------
	.section	.nv.info._Z21nearestNeighborKernelPfS_S_i,"",@"SHT_CUDA_INFO"
	.sectionflags	@""
	.align	4


	//----- nvinfo : EIATTR_CUDA_API_VERSION
	.align		4
        /*0000*/ 	.byte	0x04, 0x37
        /*0002*/ 	.short	(.L_107 - .L_106)
.L_106:
        /*0004*/ 	.word	0x00000082


	//----- nvinfo : EIATTR_KPARAM_INFO
	.align		4
.L_107:
        /*0008*/ 	.byte	0x04, 0x17
        /*000a*/ 	.short	(.L_109 - .L_108)
.L_108:
        /*000c*/ 	.word	0x00000000
        /*0010*/ 	.short	0x0003
        /*0012*/ 	.short	0x0018
        /*0014*/ 	.byte	0x00, 0xf0, 0x11, 0x00


	//----- nvinfo : EIATTR_KPARAM_INFO
	.align		4
.L_109:
        /*0018*/ 	.byte	0x04, 0x17
        /*001a*/ 	.short	(.L_111 - .L_110)
.L_110:
        /*001c*/ 	.word	0x00000000
        /*0020*/ 	.short	0x0002
        /*0022*/ 	.short	0x0010
        /*0024*/ 	.byte	0x00, 0xf5, 0x21, 0x00


	//----- nvinfo : EIATTR_KPARAM_INFO
	.align		4
.L_111:
        /*0028*/ 	.byte	0x04, 0x17
        /*002a*/ 	.short	(.L_113 - .L_112)
.L_112:
        /*002c*/ 	.word	0x00000000
        /*0030*/ 	.short	0x0001
        /*0032*/ 	.short	0x0008
        /*0034*/ 	.byte	0x00, 0xf5, 0x21, 0x00


	//----- nvinfo : EIATTR_KPARAM_INFO
	.align		4
.L_113:
        /*0038*/ 	.byte	0x04, 0x17
        /*003a*/ 	.short	(.L_115 - .L_114)
.L_114:
        /*003c*/ 	.word	0x00000000
        /*0040*/ 	.short	0x0000
        /*0042*/ 	.short	0x0000
        /*0044*/ 	.byte	0x00, 0xf5, 0x21, 0x00


	//----- nvinfo : EIATTR_SPARSE_MMA_MASK
	.align		4
.L_115:
        /*0048*/ 	.byte	0x03, 0x50
        /*004a*/ 	.short	0x0000


	//----- nvinfo : EIATTR_MAXREG_COUNT
	.align		4
        /*004c*/ 	.byte	0x03, 0x1b
        /*004e*/ 	.short	0x00ff


	//----- nvinfo : EIATTR_MERCURY_ISA_VERSION
	.align		4
        /*0050*/ 	.byte	0x03, 0x5f
        /*0052*/ 	.short	0x0101


	//----- nvinfo : EIATTR_VRC_CTA_INIT_COUNT
	.align		4
        /*0054*/ 	.byte	0x02, 0x4a
	.zero		1
	.zero		1


	//----- nvinfo : EIATTR_EXIT_INSTR_OFFSETS
	.align		4
        /*0058*/ 	.byte	0x04, 0x1c
        /*005a*/ 	.short	(.L_117 - .L_116)


	//   ....[0]....
.L_116:
        /*005c*/ 	.word	0x00000010


	//----- nvinfo : EIATTR_CBANK_PARAM_SIZE
	.align		4
.L_117:
        /*0060*/ 	.byte	0x03, 0x19
        /*0062*/ 	.short	0x001c


	//----- nvinfo : EIATTR_PARAM_CBANK
	.align		4
        /*0064*/ 	.byte	0x04, 0x0a
        /*0066*/ 	.short	(.L_119 - .L_118)
	.align		4
.L_118:
        /*0068*/ 	.word	index@(.nv.constant0._Z21nearestNeighborKernelPfS_S_i)
        /*006c*/ 	.short	0x0380
        /*006e*/ 	.short	0x001c


	//----- nvinfo : EIATTR_SW_WAR
	.align		4
.L_119:
        /*0070*/ 	.byte	0x04, 0x36
        /*0072*/ 	.short	(.L_121 - .L_120)
.L_120:
        /*0074*/ 	.word	0x00000008
.L_121:


//--------------------- .nv.info._Z15histogramKernelPiS_ii --------------------------
	.section	.nv.info._Z15histogramKernelPiS_ii,"",@"SHT_CUDA_INFO"
	.sectionflags	@""
	.align	4


	//----- nvinfo : EIATTR_CUDA_API_VERSION
	.align		4
        /*0000*/ 	.byte	0x04, 0x37
        /*0002*/ 	.short	(.L_123 - .L_122)
.L_122:
        /*0004*/ 	.word	0x00000082


	//----- nvinfo : EIATTR_KPARAM_INFO
	.align		4
.L_123:
        /*0008*/ 	.byte	0x04, 0x17
        /*000a*/ 	.short	(.L_125 - .L_124)
.L_124:
        /*000c*/ 	.word	0x00000000
        /*0010*/ 	.short	0x0003
        /*0012*/ 	.short	0x0014
        /*0014*/ 	.byte	0x00, 0xf0, 0x11, 0x00


	//----- nvinfo : EIATTR_KPARAM_INFO
	.align		4
.L_125:
        /*0018*/ 	.byte	0x04, 0x17
        /*001a*/ 	.short	(.L_127 - .L_126)
.L_126:
        /*001c*/ 	.word	0x00000000
        /*0020*/ 	.short	0x0002
        /*0022*/ 	.short	0x0010
        /*0024*/ 	.byte	0x00, 0xf0, 0x11, 0x00


	//----- nvinfo : EIATTR_KPARAM_INFO
	.align		4
.L_127:
        /*0028*/ 	.byte	0x04, 0x17
        /*002a*/ 	.short	(.L_129 - .L_128)
.L_128:
        /*002c*/ 	.word	0x00000000
        /*0030*/ 	.short	0x0001
        /*0032*/ 	.short	0x0008
        /*0034*/ 	.byte	0x00, 0xf5, 0x21, 0x00


	//----- nvinfo : EIATTR_KPARAM_INFO
	.align		4
.L_129:
        /*0038*/ 	.byte	0x04, 0x17
        /*003a*/ 	.short	(.L_131 - .L_130)
.L_130:
        /*003c*/ 	.word	0x00000000
        /*0040*/ 	.short	0x0000
        /*0042*/ 	.short	0x0000
        /*0044*/ 	.byte	0x00, 0xf5, 0x21, 0x00


	//----- nvinfo : EIATTR_SPARSE_MMA_MASK
	.align		4
.L_131:
        /*0048*/ 	.byte	0x03, 0x50
        /*004a*/ 	.short	0x0000


	//----- nvinfo : EIATTR_MAXREG_COUNT
	.align		4
        /*004c*/ 	.byte	0x03, 0x1b
        /*004e*/ 	.short	0x00ff


	//----- nvinfo : EIATTR_MERCURY_ISA_VERSION
	.align		4
        /*0050*/ 	.byte	0x03, 0x5f
        /*0052*/ 	.short	0x0101


	//----- nvinfo : EIATTR_VRC_CTA_INIT_COUNT
	.align		4
        /*0054*/ 	.byte	0x02, 0x4a
	.zero		1
	.zero		1


	//----- nvinfo : EIATTR_EXIT_INSTR_OFFSETS
	.align		4
        /*0058*/ 	.byte	0x04, 0x1c
        /*005a*/ 	.short	(.L_133 - .L_132)


	//   ....[0]....
.L_132:
        /*005c*/ 	.word	0x00000010


	//----- nvinfo : EIATTR_CBANK_PARAM_SIZE
	.align		4
.L_133:
        /*0060*/ 	.byte	0x03, 0x19
        /*0062*/ 	.short	0x0018


	//----- nvinfo : EIATTR_PARAM_CBANK
	.align		4
        /*0064*/ 	.byte	0x04, 0x0a
        /*0066*/ 	.short	(.L_135 - .L_134)
	.align		4
.L_134:
        /*0068*/ 	.word	index@(.nv.constant0._Z15histogramKernelPiS_ii)
        /*006c*/ 	.short	0x0380
        /*006e*/ 	.short	0x0018


	//----- nvinfo : EIATTR_SW_WAR
	.align		4
.L_135:
        /*0070*/ 	.byte	0x04, 0x36
        /*0072*/ 	.short	(.L_137 - .L_136)
.L_136:
        /*0074*/ 	.word	0x00000008
.L_137:


//--------------------- .nv.info._Z9vectorAddPfS_S_i --------------------------
	.section	.nv.info._Z9vectorAddPfS_S_i,"",@"SHT_CUDA_INFO"
	.sectionflags	@""
	.align	4


	//----- nvinfo : EIATTR_CUDA_API_VERSION
	.align		4
        /*0000*/ 	.byte	0x04, 0x37
        /*0002*/ 	.short	(.L_139 - .L_138)
.L_138:
        /*0004*/ 	.word	0x00000082


	//----- nvinfo : EIATTR_KPARAM_INFO
	.align		4
.L_139:
        /*0008*/ 	.byte	0x04, 0x17
        /*000a*/ 	.short	(.L_141 - .L_140)
.L_140:
        /*000c*/ 	.word	0x00000000
        /*0010*/ 	.short	0x0003
        /*0012*/ 	.short	0x0018
        /*0014*/ 	.byte	0x00, 0xf0, 0x11, 0x00


	//----- nvinfo : EIATTR_KPARAM_INFO
	.align		4
.L_141:
        /*0018*/ 	.byte	0x04, 0x17
        /*001a*/ 	.short	(.L_143 - .L_142)
.L_142:
        /*001c*/ 	.word	0x00000000
        /*0020*/ 	.short	0x0002
        /*0022*/ 	.short	0x0010
        /*0024*/ 	.byte	0x00, 0xf5, 0x21, 0x00


	//----- nvinfo : EIATTR_KPARAM_INFO
	.align		4
.L_143:
        /*0028*/ 	.byte	0x04, 0x17
        /*002a*/ 	.short	(.L_145 - .L_144)
.L_144:
        /*002c*/ 	.word	0x00000000
        /*0030*/ 	.short	0x0001
        /*0032*/ 	.short	0x0008
        /*0034*/ 	.byte	0x00, 0xf5, 0x21, 0x00


	//----- nvinfo : EIATTR_KPARAM_INFO
	.align		4
.L_145:
        /*0038*/ 	.byte	0x04, 0x17
        /*003a*/ 	.short	(.L_147 - .L_146)
.L_146:
        /*003c*/ 	.word	0x00000000
        /*0040*/ 	.short	0x0000
        /*0042*/ 	.short	0x0000
        /*0044*/ 	.byte	0x00, 0xf5, 0x21, 0x00


	//----- nvinfo : EIATTR_SPARSE_MMA_MASK
	.align		4
.L_147:
        /*0048*/ 	.byte	0x03, 0x50
        /*004a*/ 	.short	0x0000


	//----- nvinfo : EIATTR_MAXREG_COUNT
	.align		4
        /*004c*/ 	.byte	0x03, 0x1b
        /*004e*/ 	.short	0x00ff


	//----- nvinfo : EIATTR_MERCURY_ISA_VERSION
	.align		4
        /*0050*/ 	.byte	0x03, 0x5f
        /*0052*/ 	.short	0x0101


	//----- nvinfo : EIATTR_VRC_CTA_INIT_COUNT
	.align		4
        /*0054*/ 	.byte	0x02, 0x4a
	.zero		1
	.zero		1


	//----- nvinfo : EIATTR_EXIT_INSTR_OFFSETS
	.align		4
        /*0058*/ 	.byte	0x04, 0x1c
        /*005a*/ 	.short	(.L_149 - .L_148)


	//   ....[0]....
.L_148:
        /*005c*/ 	.word	0x00000010


	//----- nvinfo : EIATTR_CBANK_PARAM_SIZE
	.align		4
.L_149:
        /*0060*/ 	.byte	0x03, 0x19
        /*0062*/ 	.short	0x001c


	//----- nvinfo : EIATTR_PARAM_CBANK
	.align		4
        /*0064*/ 	.byte	0x04, 0x0a
        /*0066*/ 	.short	(.L_151 - .L_150)
	.align		4
.L_150:
        /*0068*/ 	.word	index@(.nv.constant0._Z9vectorAddPfS_S_i)
        /*006c*/ 	.short	0x0380
        /*006e*/ 	.short	0x001c


	//----- nvinfo : EIATTR_SW_WAR
	.align		4
.L_151:
        /*0070*/ 	.byte	0x04, 0x36
        /*0072*/ 	.short	(.L_153 - .L_152)
.L_152:
        /*0074*/ 	.word	0x00000008
.L_153:


//--------------------- .nv.callgraph             --------------------------
	.section	.nv.callgraph,"",@"SHT_CUDA_CALLGRAPH"
	.align	4
	.sectionentsize	8
	.align		4
        /*0000*/ 	.word	0x00000000
	.align		4
        /*0004*/ 	.word	0xffffffff
	.align		4
        /*0008*/ 	.word	0x00000000
	.align		4
        /*000c*/ 	.word	0xfffffffe
	.align		4
        /*0010*/ 	.word	0x00000000
	.align		4
        /*0014*/ 	.word	0xfffffffd
	.align		4
        /*0018*/ 	.word	0x00000000
	.align		4
        /*001c*/ 	.word	0xfffffffc


//--------------------- .text._Z10bitwiseAndPiS_S_i --------------------------
	.section	.text._Z10bitwiseAndPiS_S_i,"ax",@progbits
	.align	128
        .global         _Z10bitwiseAndPiS_S_i
        .type           _Z10bitwiseAndPiS_S_i,@function
        .size           _Z10bitwiseAndPiS_S_i,(.L_x_7 - _Z10bitwiseAndPiS_S_i)
        .other          _Z10bitwiseAndPiS_S_i,@"STO_CUDA_ENTRY STV_DEFAULT"
_Z10bitwiseAndPiS_S_i:
.text._Z10bitwiseAndPiS_S_i:
[----:B------:R-:W-:Y:S01]  /*0000*/  LDC R1, c[0x0][0x37c] ;  /* 0x0000df00ff017b82 */ /* 0x000fe20000000800 */
[----:B------:R-:W-:Y:S05]  /*0010*/  EXIT ;  /* 0x000000000000794d */ /* 0x000fea0003800000 */
.L_x_0:
[----:B------:R-:W-:-:S00]  /*0020*/  BRA `(.L_x_0) ;  /* 0xfffffffc00fc7947 */ /* 0x000fc0000383ffff */
[----:B------:R-:W-:-:S00]  /*0030*/  NOP ;  /* 0x0000000000007918 */ /* 0x000fc00000000000 */
        /* <DEDUP_REMOVED lines=12> */
.L_x_7:


//--------------------- .text._Z17convolutionKernelPfS_S_ii --------------------------
	.section	.text._Z17convolutionKernelPfS_S_ii,"ax",@progbits
	.align	128
        .global         _Z17convolutionKernelPfS_S_ii
        .type           _Z17convolutionKernelPfS_S_ii,@function
        .size           _Z17convolutionKernelPfS_S_ii,(.L_x_8 - _Z17convolutionKernelPfS_S_ii)
        .other          _Z17convolutionKernelPfS_S_ii,@"STO_CUDA_ENTRY STV_DEFAULT"
_Z17convolutionKernelPfS_S_ii:
.text._Z17convolutionKernelPfS_S_ii:
[----:B------:R-:W-:Y:S01]  /*0000*/  LDC R1, c[0x0][0x37c] ;  /* 0x0000df00ff017b82 */ /* 0x000fe20000000800 */
[----:B------:R-:W-:Y:S05]  /*0010*/  EXIT ;  /* 0x000000000000794d */ /* 0x000fea0003800000 */
.L_x_1:
        /* <DEDUP_REMOVED lines=14> */
.L_x_8:


//--------------------- .text._Z15transposeKernelPfS_ii --------------------------
	.section	.text._Z15transposeKernelPfS_ii,"ax",@progbits
	.align	128
        .global         _Z15transposeKernelPfS_ii
        .type           _Z15transposeKernelPfS_ii,@function
        .size           _Z15transposeKernelPfS_ii,(.L_x_9 - _Z15transposeKernelPfS_ii)
        .other          _Z15transposeKernelPfS_ii,@"STO_CUDA_ENTRY STV_DEFAULT"
_Z15transposeKernelPfS_ii:
.text._Z15transposeKernelPfS_ii:
[----:B------:R-:W-:Y:S01]  /*0000*/  LDC R1, c[0x0][0x37c] ;  /* 0x0000df00ff017b82 */ /* 0x000fe20000000800 */
[----:B------:R-:W-:Y:S05]  /*0010*/  EXIT ;  /* 0x000000000000794d */ /* 0x000fea0003800000 */
.L_x_2:
        /* <DEDUP_REMOVED lines=14> */
.L_x_9:


//--------------------- .text._Z12reverseArrayPfS_i --------------------------
	.section	.text._Z12reverseArrayPfS_i,"ax",@progbits
	.align	128
        .global         _Z12reverseArrayPfS_i
        .type           _Z12reverseArrayPfS_i,@function
        .size           _Z12reverseArrayPfS_i,(.L_x_10 - _Z12reverseArrayPfS_i)
        .other          _Z12reverseArrayPfS_i,@"STO_CUDA_ENTRY STV_DEFAULT"
_Z12reverseArrayPfS_i:
.text._Z12reverseArrayPfS_i:
[----:B------:R-:W-:Y:S01]  /*0000*/  LDC R1, c[0x0][0x37c] ;  /* 0x0000df00ff017b82 */ /* 0x000fe20000000800 */
[----:B------:R-:W-:Y:S05]  /*0010*/  EXIT ;  /* 0x000000000000794d */ /* 0x000fea0003800000 */
.L_x_3:
        /* <DEDUP_REMOVED lines=14> */
.L_x_10:


//--------------------- .text._Z21nearestNeighborKernelPfS_S_i --------------------------
	.section	.text._Z21nearestNeighborKernelPfS_S_i,"ax",@progbits
	.align	128
        .global         _Z21nearestNeighborKernelPfS_S_i
        .type           _Z21nearestNeighborKernelPfS_S_i,@function
        .size           _Z21nearestNeighborKernelPfS_S_i,(.L_x_11 - _Z21nearestNeighborKernelPfS_S_i)
        .other          _Z21nearestNeighborKernelPfS_S_i,@"STO_CUDA_ENTRY STV_DEFAULT"
_Z21nearestNeighborKernelPfS_S_i:
.text._Z21nearestNeighborKernelPfS_S_i:
[----:B------:R-:W-:Y:S01]  /*0000*/  LDC R1, c[0x0][0x37c] ;  /* 0x0000df00ff017b82 */ /* 0x000fe20000000800 */
[----:B------:R-:W-:Y:S05]  /*0010*/  EXIT ;  /* 0x000000000000794d */ /* 0x000fea0003800000 */
.L_x_4:
        /* <DEDUP_REMOVED lines=14> */
.L_x_11:


//--------------------- .text._Z15histogramKernelPiS_ii --------------------------
	.section	.text._Z15histogramKernelPiS_ii,"ax",@progbits
	.align	128
        .global         _Z15histogramKernelPiS_ii
        .type           _Z15histogramKernelPiS_ii,@function
        .size           _Z15histogramKernelPiS_ii,(.L_x_12 - _Z15histogramKernelPiS_ii)
        .other          _Z15histogramKernelPiS_ii,@"STO_CUDA_ENTRY STV_DEFAULT"
_Z15histogramKernelPiS_ii:
.text._Z15histogramKernelPiS_ii:
[----:B------:R-:W-:Y:S01]  /*0000*/  LDC R1, c[0x0][0x37c] ;  /* 0x0000df00ff017b82 */ /* 0x000fe20000000800 */
[----:B------:R-:W-:Y:S05]  /*0010*/  EXIT ;  /* 0x000000000000794d */ /* 0x000fea0003800000 */
.L_x_5:
        /* <DEDUP_REMOVED lines=14> */
.L_x_12:


//--------------------- .text._Z9vectorAddPfS_S_i --------------------------
	.section	.text._Z9vectorAddPfS_S_i,"ax",@progbits
	.align	128
        .global         _Z9vectorAddPfS_S_i
        .type           _Z9vectorAddPfS_S_i,@function
        .size           _Z9vectorAddPfS_S_i,(.L_x_13 - _Z9vectorAddPfS_S_i)
        .other          _Z9vectorAddPfS_S_i,@"STO_CUDA_ENTRY STV_DEFAULT"
_Z9vectorAddPfS_S_i:
.text._Z9vectorAddPfS_S_i:
[----:B------:R-:W-:Y:S01]  /*0000*/  LDC R1, c[0x0][0x37c] ;  /* 0x0000df00ff017b82 */ /* 0x000fe20000000800 */
[----:B------:R-:W-:Y:S05]  /*0010*/  EXIT ;  /* 0x000000000000794d */ /* 0x000fea0003800000 */
.L_x_6:
        /* <DEDUP_REMOVED lines=14> */
.L_x_13:


//--------------------- .nv.shared.reserved.0     --------------------------
	.section	.nv.shared.reserved.0,"aw",@nobits
	.weak		__nv_reservedSMEM_offset_0_alias
	.size		__nv_reservedSMEM_offset_0_alias, 0, 64
	.other		__nv_reservedSMEM_offset_0_alias,@"STO_CUDA_RESERVED_SHARED STV_DEFAULT"
__nv_reservedSMEM_offset_0_alias:
	.zero		0
	.zero		64


//--------------------- .nv.constant0._Z10bitwiseAndPiS_S_i --------------------------
	.section	.nv.constant0._Z10bitwiseAndPiS_S_i,"a",@progbits
	.sectionflags	@""
	.align	4
.nv.constant0._Z10bitwiseAndPiS_S_i:
	.zero		924


//--------------------- .nv.constant0._Z17convolutionKernelPfS_S_ii --------------------------
	.section	.nv.constant0._Z17convolutionKernelPfS_S_ii,"a",@progbits
	.sectionflags	@""
	.align	4
.nv.constant0._Z17convolutionKernelPfS_S_ii:
	.zero		928


//--------------------- .nv.constant0._Z15transposeKernelPfS_ii --------------------------
	.section	.nv.constant0._Z15transposeKernelPfS_ii,"a",@progbits
	.sectionflags	@""
	.align	4
.nv.constant0._Z15transposeKernelPfS_ii:
	.zero		920


//--------------------- .nv.constant0._Z12reverseArrayPfS_i --------------------------
	.section	.nv.constant0._Z12reverseArrayPfS_i,"a",@progbits
	.sectionflags	@""
	.align	4
.nv.constant0._Z12reverseArrayPfS_i:
	.zero		916


//--------------------- .nv.constant0._Z21nearestNeighborKernelPfS_S_i --------------------------
	.section	.nv.constant0._Z21nearestNeighborKernelPfS_S_i,"a",@progbits
	.sectionflags	@""
	.align	4
.nv.constant0._Z21nearestNeighborKernelPfS_S_i:
	.zero		924


//--------------------- .nv.constant0._Z15histogramKernelPiS_ii --------------------------
	.section	.nv.constant0._Z15histogramKernelPiS_ii,"a",@progbits
	.sectionflags	@""
	.align	4
.nv.constant0._Z15histogramKernelPiS_ii:
	.zero		920


//--------------------- .nv.constant0._Z9vectorAddPfS_S_i --------------------------
	.section	.nv.constant0._Z9vectorAddPfS_S_i,"a",@progbits
	.sectionflags	@""
	.align	4
.nv.constant0._Z9vectorAddPfS_S_i:
	.zero		924


//--------------------- SYMBOLS --------------------------

	.type		.nv.reservedSmem.offset0,@object
	.size		.nv.reservedSmem.offset0,0x4
